//
// Generated by NVIDIA NVVM Compiler
//
// Compiler Build ID: CL-36424714
// Cuda compilation tools, release 13.0, V13.0.88
// Based on NVVM 20.0.0
//

.version 9.0
.target sm_100
.address_size 64

	// .globl	_Z7mysgemmiiiPKfS0_Pf
// _ZZ7mysgemmiiiPKfS0_PfE4ds_M has been demoted
// _ZZ7mysgemmiiiPKfS0_PfE4ds_N has been demoted

.visible .entry _Z7mysgemmiiiPKfS0_Pf(
	.param .u32 _Z7mysgemmiiiPKfS0_Pf_param_0,
	.param .u32 _Z7mysgemmiiiPKfS0_Pf_param_1,
	.param .u32 _Z7mysgemmiiiPKfS0_Pf_param_2,
	.param .u64 .ptr .align 1 _Z7mysgemmiiiPKfS0_Pf_param_3,
	.param .u64 .ptr .align 1 _Z7mysgemmiiiPKfS0_Pf_param_4,
	.param .u64 .ptr .align 1 _Z7mysgemmiiiPKfS0_Pf_param_5
)
{
	.reg .pred 	%p<22>;
	.reg .b32 	%r<50>;
	.reg .b32 	%f<59>;
	.reg .b64 	%rd<13>;
	// demoted variable
	.shared .align 4 .b8 _ZZ7mysgemmiiiPKfS0_PfE4ds_M[1024];
	// demoted variable
	.shared .align 4 .b8 _ZZ7mysgemmiiiPKfS0_PfE4ds_N[1024];
	ld.param.u32 	%r25, [_Z7mysgemmiiiPKfS0_Pf_param_0];
	ld.param.u32 	%r26, [_Z7mysgemmiiiPKfS0_Pf_param_1];
	ld.param.u32 	%r27, [_Z7mysgemmiiiPKfS0_Pf_param_2];
	ld.param.u64 	%rd3, [_Z7mysgemmiiiPKfS0_Pf_param_3];
	ld.param.u64 	%rd4, [_Z7mysgemmiiiPKfS0_Pf_param_4];
	ld.param.u64 	%rd5, [_Z7mysgemmiiiPKfS0_Pf_param_5];
	mov.u32 	%r28, %ctaid.y;
	mov.u32 	%r29, %ntid.y;
	mov.u32 	%r1, %tid.y;
	mad.lo.s32 	%r2, %r28, %r29, %r1;
	mov.u32 	%r30, %ctaid.x;
	mov.u32 	%r31, %ntid.x;
	mov.u32 	%r3, %tid.x;
	mad.lo.s32 	%r4, %r30, %r31, %r3;
	setp.lt.s32 	%p1, %r27, -14;
	mov.f32 	%f57, 0f00000000;
	@%p1 bra 	$L__BB0_20;
	add.s32 	%r33, %r27, -1;
	shr.s32 	%r34, %r33, 31;
	shr.u32 	%r35, %r34, 28;
	add.s32 	%r36, %r33, %r35;
	shr.s32 	%r37, %r36, 4;
	neg.s32 	%r48, %r37;
	shl.b32 	%r38, %r1, 6;
	mov.u32 	%r39, _ZZ7mysgemmiiiPKfS0_PfE4ds_M;
	add.s32 	%r5, %r39, %r38;
	shl.b32 	%r40, %r3, 2;
	add.s32 	%r6, %r5, %r40;
	mov.u32 	%r41, _ZZ7mysgemmiiiPKfS0_PfE4ds_N;
	add.s32 	%r8, %r41, %r40;
	add.s32 	%r7, %r8, %r38;
	add.s32 	%r49, %r27, -7;
	mad.lo.s32 	%r46, %r27, %r2, %r3;
	mad.lo.s32 	%r45, %r1, %r26, %r4;
	shl.b32 	%r13, %r26, 4;
	cvta.to.global.u64 	%rd1, %rd3;
	cvta.to.global.u64 	%rd2, %rd4;
	mov.f32 	%f57, 0f00000000;
	mov.b32 	%r47, 7;
$L__BB0_2:
	add.s32 	%r19, %r49, -8;
	add.s32 	%r42, %r47, -7;
	mul.wide.u32 	%rd6, %r46, 4;
	add.s64 	%rd7, %rd1, %rd6;
	ld.global.f32 	%f22, [%rd7];
	st.shared.f32 	[%r6], %f22;
	mul.wide.u32 	%rd8, %r45, 4;
	add.s64 	%rd9, %rd2, %rd8;
	ld.global.f32 	%f23, [%rd9];
	st.shared.f32 	[%r7], %f23;
	bar.sync 	0;
	setp.le.s32 	%p2, %r27, %r42;
	@%p2 bra 	$L__BB0_19;
	ld.shared.f32 	%f24, [%r5];
	ld.shared.f32 	%f25, [%r8];
	fma.rn.f32 	%f57, %f24, %f25, %f57;
	add.s32 	%r43, %r49, 7;
	setp.lt.s32 	%p3, %r43, 2;
	@%p3 bra 	$L__BB0_19;
	ld.shared.f32 	%f26, [%r5+4];
	ld.shared.f32 	%f27, [%r8+64];
	fma.rn.f32 	%f57, %f26, %f27, %f57;
	setp.eq.s32 	%p4, %r49, -5;
	@%p4 bra 	$L__BB0_19;
	ld.shared.f32 	%f28, [%r5+8];
	ld.shared.f32 	%f29, [%r8+128];
	fma.rn.f32 	%f57, %f28, %f29, %f57;
	setp.eq.s32 	%p5, %r49, -4;
	@%p5 bra 	$L__BB0_19;
	ld.shared.f32 	%f30, [%r5+12];
	ld.shared.f32 	%f31, [%r8+192];
	fma.rn.f32 	%f57, %f30, %f31, %f57;
	setp.eq.s32 	%p6, %r49, -3;
	@%p6 bra 	$L__BB0_19;
	ld.shared.f32 	%f32, [%r5+16];
	ld.shared.f32 	%f33, [%r8+256];
	fma.rn.f32 	%f57, %f32, %f33, %f57;
	setp.eq.s32 	%p7, %r49, -2;
	@%p7 bra 	$L__BB0_19;
	ld.shared.f32 	%f34, [%r5+20];
	ld.shared.f32 	%f35, [%r8+320];
	fma.rn.f32 	%f57, %f34, %f35, %f57;
	setp.eq.s32 	%p8, %r49, -1;
	@%p8 bra 	$L__BB0_19;
	ld.shared.f32 	%f36, [%r5+24];
	ld.shared.f32 	%f37, [%r8+384];
	fma.rn.f32 	%f57, %f36, %f37, %f57;
	setp.eq.s32 	%p9, %r19, -8;
	@%p9 bra 	$L__BB0_19;
	ld.shared.f32 	%f38, [%r5+28];
	ld.shared.f32 	%f39, [%r8+448];
	fma.rn.f32 	%f57, %f38, %f39, %f57;
	setp.eq.s32 	%p10, %r49, 1;
	@%p10 bra 	$L__BB0_19;
	ld.shared.f32 	%f40, [%r5+32];
	ld.shared.f32 	%f41, [%r8+512];
	fma.rn.f32 	%f57, %f40, %f41, %f57;
	setp.eq.s32 	%p11, %r49, 2;
	@%p11 bra 	$L__BB0_19;
	ld.shared.f32 	%f42, [%r5+36];
	ld.shared.f32 	%f43, [%r8+576];
	fma.rn.f32 	%f57, %f42, %f43, %f57;
	setp.eq.s32 	%p12, %r49, 3;
	@%p12 bra 	$L__BB0_19;
	ld.shared.f32 	%f44, [%r5+40];
	ld.shared.f32 	%f45, [%r8+640];
	fma.rn.f32 	%f57, %f44, %f45, %f57;
	setp.eq.s32 	%p13, %r49, 4;
	@%p13 bra 	$L__BB0_19;
	ld.shared.f32 	%f46, [%r5+44];
	ld.shared.f32 	%f47, [%r8+704];
	fma.rn.f32 	%f57, %f46, %f47, %f57;
	setp.eq.s32 	%p14, %r49, 5;
	@%p14 bra 	$L__BB0_19;
	ld.shared.f32 	%f48, [%r5+48];
	ld.shared.f32 	%f49, [%r8+768];
	fma.rn.f32 	%f57, %f48, %f49, %f57;
	setp.eq.s32 	%p15, %r49, 6;
	@%p15 bra 	$L__BB0_19;
	ld.shared.f32 	%f50, [%r5+52];
	ld.shared.f32 	%f51, [%r8+832];
	fma.rn.f32 	%f57, %f50, %f51, %f57;
	setp.eq.s32 	%p16, %r19, -1;
	@%p16 bra 	$L__BB0_19;
	ld.shared.f32 	%f52, [%r5+56];
	ld.shared.f32 	%f53, [%r8+896];
	fma.rn.f32 	%f57, %f52, %f53, %f57;
	setp.eq.s32 	%p17, %r49, 8;
	@%p17 bra 	$L__BB0_19;
	ld.shared.f32 	%f54, [%r5+60];
	ld.shared.f32 	%f55, [%r8+960];
	fma.rn.f32 	%f57, %f54, %f55, %f57;
$L__BB0_19:
	bar.sync 	0;
	add.s32 	%r49, %r49, -16;
	add.s32 	%r48, %r48, 1;
	add.s32 	%r47, %r47, 16;
	add.s32 	%r46, %r46, 16;
	add.s32 	%r45, %r45, %r13;
	setp.ne.s32 	%p18, %r48, 1;
	@%p18 bra 	$L__BB0_2;
$L__BB0_20:
	setp.ge.s32 	%p19, %r2, %r25;
	setp.ge.s32 	%p20, %r4, %r26;
	or.pred  	%p21, %p19, %p20;
	@%p21 bra 	$L__BB0_22;
	mad.lo.s32 	%r44, %r26, %r2, %r4;
	cvta.to.global.u64 	%rd10, %rd5;
	mul.wide.s32 	%rd11, %r44, 4;
	add.s64 	%rd12, %rd10, %rd11;
	st.global.f32 	[%rd12], %f57;
$L__BB0_22:
	ret;

}


// ===== COMPILED SASS (sm_100) =====

	.target	sm_100

	.elftype	@"ET_EXEC"


//--------------------- .note.nv.tkinfo           --------------------------
	.section	.note.nv.tkinfo,"",@"SHT_NOTE"
	.sectionflags	@"SHF_NOTE_NV_TKINFO"
	.tkinfo
        /*0018*/ 	.word	0x00000002
        /*0030*/ 	.string	""
        /*0030*/ 	.string	"ptxas"
        /*0030*/ 	.string	"Cuda compilation tools, release 13.0, V13.0.88"
        /*0030*/ 	.string	"Build cuda_13.0.r13.0/compiler.36424714_0"
        /*0030*/ 	.string	"-arch sm_100 -m 64 "



//--------------------- .note.nv.cuinfo           --------------------------
	.section	.note.nv.cuinfo,"",@"SHT_NOTE"
	.sectionflags	@"SHF_NOTE_NV_CUINFO"
        /*0018*/ 	.short	0x0002
        /*001a*/ 	.short	0x0064
        /*001c*/ 	.short	0x0082
	.zero		2


//--------------------- .nv.info                  --------------------------
	.section	.nv.info,"",@"SHT_CUDA_INFO"
	.align	4


	//----- nvinfo : EIATTR_REGCOUNT
	.align		4
        /*0000*/ 	.byte	0x04, 0x2f
        /*0002*/ 	.short	(.L_1 - .L_0)
	.align		4
.L_0:
        /*0004*/ 	.word	index@(_Z7mysgemmiiiPKfS0_Pf)
        /*0008*/ 	.word	0x00000018


	//----- nvinfo : EIATTR_FRAME_SIZE
	.align		4
.L_1:
        /*000c*/ 	.byte	0x04, 0x11
        /*000e*/ 	.short	(.L_3 - .L_2)
	.align		4
.L_2:
        /*0010*/ 	.word	index@(_Z7mysgemmiiiPKfS0_Pf)
        /*0014*/ 	.word	0x00000000


	//----- nvinfo : EIATTR_MIN_STACK_SIZE
	.align		4
.L_3:
        /*0018*/ 	.byte	0x04, 0x12
        /*001a*/ 	.short	(.L_5 - .L_4)
	.align		4
.L_4:
        /*001c*/ 	.word	index@(_Z7mysgemmiiiPKfS0_Pf)
        /*0020*/ 	.word	0x00000000
.L_5:


//--------------------- .nv.compat                --------------------------
	.section	.nv.compat,"",@"SHT_CUDA_COMPAT_INFO"
	.align	4
        /*0000*/ 	.byte	0x02, 0x09, 0x00, 0x00, 0x02, 0x02, 0x01, 0x00, 0x02, 0x05, 0x05, 0x00, 0x03, 0x07, 0x01, 0x01
        /*0010*/ 	.byte	0x02, 0x03, 0x00, 0x00, 0x02, 0x06, 0x01, 0x00, 0x04, 0x0b, 0x08, 0x00, 0x09, 0x00, 0x00, 0x00
        /*0020*/ 	.byte	0x00, 0x00, 0x00, 0x00


//--------------------- .nv.info._Z7mysgemmiiiPKfS0_Pf --------------------------
	.section	.nv.info._Z7mysgemmiiiPKfS0_Pf,"",@"SHT_CUDA_INFO"
	.sectionflags	@""
	.align	4


	//----- nvinfo : EIATTR_CUDA_API_VERSION
	.align		4
        /*0000*/ 	.byte	0x04, 0x37
        /*0002*/ 	.short	(.L_7 - .L_6)
.L_6:
        /*0004*/ 	.word	0x00000082


	//----- nvinfo : EIATTR_KPARAM_INFO
	.align		4
.L_7:
        /*0008*/ 	.byte	0x04, 0x17
        /*000a*/ 	.short	(.L_9 - .L_8)
.L_8:
        /*000c*/ 	.word	0x00000000
        /*0010*/ 	.short	0x0005
        /*0012*/ 	.short	0x0020
        /*0014*/ 	.byte	0x00, 0xf5, 0x21, 0x00


	//----- nvinfo : EIATTR_KPARAM_INFO
	.align		4
.L_9:
        /*0018*/ 	.byte	0x04, 0x17
        /*001a*/ 	.short	(.L_11 - .L_10)
.L_10:
        /*001c*/ 	.word	0x00000000
        /*0020*/ 	.short	0x0004
        /*0022*/ 	.short	0x0018
        /*0024*/ 	.byte	0x00, 0xf5, 0x21, 0x00


	//----- nvinfo : EIATTR_KPARAM_INFO
	.align		4
.L_11:
        /*0028*/ 	.byte	0x04, 0x17
        /*002a*/ 	.short	(.L_13 - .L_12)
.L_12:
        /*002c*/ 	.word	0x00000000
        /*0030*/ 	.short	0x0003
        /*0032*/ 	.short	0x0010
        /*0034*/ 	.byte	0x00, 0xf5, 0x21, 0x00


	//----- nvinfo : EIATTR_KPARAM_INFO
	.align		4
.L_13:
        /*0038*/ 	.byte	0x04, 0x17
        /*003a*/ 	.short	(.L_15 - .L_14)
.L_14:
        /*003c*/ 	.word	0x00000000
        /*0040*/ 	.short	0x0002
        /*0042*/ 	.short	0x0008
        /*0044*/ 	.byte	0x00, 0xf0, 0x11, 0x00


	//----- nvinfo : EIATTR_KPARAM_INFO
	.align		4
.L_15:
        /*0048*/ 	.byte	0x04, 0x17
        /*004a*/ 	.short	(.L_17 - .L_16)
.L_16:
        /*004c*/ 	.word	0x00000000
        /*0050*/ 	.short	0x0001
        /*0052*/ 	.short	0x0004
        /*0054*/ 	.byte	0x00, 0xf0, 0x11, 0x00


	//----- nvinfo : EIATTR_KPARAM_INFO
	.align		4
.L_17:
        /*0058*/ 	.byte	0x04, 0x17
        /*005a*/ 	.short	(.L_19 - .L_18)
.L_18:
        /*005c*/ 	.word	0x00000000
        /*0060*/ 	.short	0x0000
        /*0062*/ 	.short	0x0000
        /*0064*/ 	.byte	0x00, 0xf0, 0x11, 0x00


	//----- nvinfo : EIATTR_SPARSE_MMA_MASK
	.align		4
.L_19:
        /*0068*/ 	.byte	0x03, 0x50
        /*006a*/ 	.short	0x0000


	//----- nvinfo : EIATTR_MAXREG_COUNT
	.align		4
        /*006c*/ 	.byte	0x03, 0x1b
        /*006e*/ 	.short	0x00ff


	//----- nvinfo : EIATTR_NUM_BARRIERS
	.align		4
        /*0070*/ 	.byte	0x02, 0x4c
        /*0072*/ 	.byte	0x01
	.zero		1


	//----- nvinfo : EIATTR_MERCURY_ISA_VERSION
	.align		4
        /*0074*/ 	.byte	0x03, 0x5f
        /*0076*/ 	.short	0x0101


	//----- nvinfo : EIATTR_VRC_CTA_INIT_COUNT
	.align		4
        /*0078*/ 	.byte	0x02, 0x4a
	.zero		1
	.zero		1


	//----- nvinfo : EIATTR_EXIT_INSTR_OFFSETS
	.align		4
        /*007c*/ 	.byte	0x04, 0x1c
        /*007e*/ 	.short	(.L_21 - .L_20)


	//   ....[0]....
.L_20:
        /*0080*/ 	.word	0x000007f0


	//   ....[1]....
        /*0084*/ 	.word	0x00000840


	//----- nvinfo : EIATTR_CBANK_PARAM_SIZE
	.align		4
.L_21:
        /*0088*/ 	.byte	0x03, 0x19
        /*008a*/ 	.short	0x0028


	//----- nvinfo : EIATTR_PARAM_CBANK
	.align		4
        /*008c*/ 	.byte	0x04, 0x0a
        /*008e*/ 	.short	(.L_23 - .L_22)
	.align		4
.L_22:
        /*0090*/ 	.word	index@(.nv.constant0._Z7mysgemmiiiPKfS0_Pf)
        /*0094*/ 	.short	0x0380
        /*0096*/ 	.short	0x0028


	//----- nvinfo : EIATTR_SW_WAR
	.align		4
.L_23:
        /*0098*/ 	.byte	0x04, 0x36
        /*009a*/ 	.short	(.L_25 - .L_24)
.L_24:
        /*009c*/ 	.word	0x00000008
.L_25:


//--------------------- .nv.callgraph             --------------------------
	.section	.nv.callgraph,"",@"SHT_CUDA_CALLGRAPH"
	.align	4
	.sectionentsize	8
	.align		4
        /*0000*/ 	.word	0x00000000
	.align		4
        /*0004*/ 	.word	0xffffffff
	.align		4
        /*0008*/ 	.word	0x00000000
	.align		4
        /*000c*/ 	.word	0xfffffffe
	.align		4
        /*0010*/ 	.word	0x00000000
	.align		4
        /*0014*/ 	.word	0xfffffffd
	.align		4
        /*0018*/ 	.word	0x00000000
	.align		4
        /*001c*/ 	.word	0xfffffffc


//--------------------- .text._Z7mysgemmiiiPKfS0_Pf --------------------------
	.section	.text._Z7mysgemmiiiPKfS0_Pf,"ax",@progbits
	.align	128
        .global         _Z7mysgemmiiiPKfS0_Pf
        .type           _Z7mysgemmiiiPKfS0_Pf,@function
        .size           _Z7mysgemmiiiPKfS0_Pf,(.L_x_4 - _Z7mysgemmiiiPKfS0_Pf)
        .other          _Z7mysgemmiiiPKfS0_Pf,@"STO_CUDA_ENTRY STV_DEFAULT"
_Z7mysgemmiiiPKfS0_Pf:
.text._Z7mysgemmiiiPKfS0_Pf:
[----:B------:R-:W-:Y:S01]  /*0000*/  LDC R1, c[0x0][0x37c] ;  /* 0x0000df00ff017b82 */ /* 0x000fe20000000800 */
[----:B------:R-:W0:Y:S01]  /*0010*/  S2R R8, SR_TID.Y ;  /* 0x0000000000087919 */ /* 0x000e220000002200 */
[----:B------:R-:W1:Y:S06]  /*0020*/  LDCU UR12, c[0x0][0x388] ;  /* 0x00007100ff0c77ac */ /* 0x000e6c0008000800 */
[----:B------:R-:W0:Y:S01]  /*0030*/  LDC R3, c[0x0][0x364] ;  /* 0x0000d900ff037b82 */ /* 0x000e220000000800 */
[----:B------:R-:W-:Y:S01]  /*0040*/  HFMA2 R5, -RZ, RZ, 0, 0 ;  /* 0x00000000ff057431 */ /* 0x000fe200000001ff */
[----:B------:R-:W2:Y:S01]  /*0050*/  S2R R9, SR_TID.X ;  /* 0x0000000000097919 */ /* 0x000ea20000002100 */
[----:B------:R-:W3:Y:S05]  /*0060*/  LDCU.64 UR10, c[0x0][0x358] ;  /* 0x00006b00ff0a77ac */ /* 0x000eea0008000a00 */
[----:B------:R-:W0:Y:S08]  /*0070*/  S2UR UR4, SR_CTAID.Y ;  /* 0x00000000000479c3 */ /* 0x000e300000002600 */
[----:B------:R-:W2:Y:S01]  /*0080*/  S2UR UR5, SR_CTAID.X ;  /* 0x00000000000579c3 */ /* 0x000ea20000002500 */
[----:B-1----:R-:W-:-:S07]  /*0090*/  UISETP.GE.AND UP0, UPT, UR12, -0xe, UPT ;  /* 0xfffffff20c00788c */ /* 0x002fce000bf06270 */
[----:B------:R-:W2:Y:S01]  /*00a0*/  LDC R2, c[0x0][0x360] ;  /* 0x0000d800ff027b82 */ /* 0x000ea20000000800 */
[----:B0-----:R-:W-:Y:S02]  /*00b0*/  IMAD R3, R3, UR4, R8 ;  /* 0x0000000403037c24 */ /* 0x001fe4000f8e0208 */
[----:B--2---:R-:W-:Y:S01]  /*00c0*/  IMAD R2, R2, UR5, R9 ;  /* 0x0000000502027c24 */ /* 0x004fe2000f8e0209 */
[----:B---3--:R-:W-:Y:S06]  /*00d0*/  BRA.U !UP0, `(.L_x_0) ;  /* 0x0000000508b87547 */ /* 0x008fec000b800000 */
[----:B------:R-:W0:Y:S01]  /*00e0*/  S2UR UR8, SR_CgaCtaId ;  /* 0x00000000000879c3 */ /* 0x000e220000008800 */
[----:B------:R-:W1:Y:S01]  /*00f0*/  LDCU UR13, c[0x0][0x384] ;  /* 0x00007080ff0d77ac */ /* 0x000e620008000800 */
[----:B------:R-:W-:Y:S01]  /*0100*/  IMAD R4, R3, UR12, R9 ;  /* 0x0000000c03047c24 */ /* 0x000fe2000f8e0209 */
[----:B------:R-:W-:Y:S01]  /*0110*/  MOV R5, RZ ;  /* 0x000000ff00057202 */ /* 0x000fe20000000f00 */
[----:B------:R-:W-:Y:S01]  /*0120*/  UMOV UR6, 0x400 ;  /* 0x0000040000067882 */ /* 0x000fe20000000000 */
[----:B------:R-:W-:-:S03]  /*0130*/  UIADD3 UR4, UPT, UPT, UR12, -0x1, URZ ;  /* 0xffffffff0c047890 */ /* 0x000fc6000fffe0ff */
[----:B------:R-:W2:Y:S01]  /*0140*/  LDC R0, c[0x0][0x384] ;  /* 0x0000e100ff007b82 */ /* 0x000ea20000000800 */
[----:B------:R-:W-:Y:S02]  /*0150*/  UIADD3 UR7, UPT, UPT, UR6, 0x400, URZ ;  /* 0x0000040006077890 */ /* 0x000fe4000fffe0ff */
[----:B------:R-:W-:Y:S02]  /*0160*/  USHF.R.S32.HI UR5, URZ, 0x1f, UR4 ;  /* 0x0000001fff057899 */ /* 0x000fe40008011404 */
[----:B------:R-:W-:Y:S02]  /*0170*/  UIADD3 UR9, UPT, UPT, UR12, -0x7, URZ ;  /* 0xfffffff90c097890 */ /* 0x000fe4000fffe0ff */
[----:B------:R-:W-:Y:S01]  /*0180*/  ULEA.HI UR5, UR5, UR4, URZ, 0x4 ;  /* 0x0000000405057291 */ /* 0x000fe2000f8f20ff */
[----:B------:R-:W3:Y:S01]  /*0190*/  LDC.64 R18, c[0x0][0x390] ;  /* 0x0000e400ff127b82 */ /* 0x000ee20000000a00 */
[----:B------:R-:W4:Y:S01]  /*01a0*/  LDCU UR14, c[0x0][0x388] ;  /* 0x00007100ff0e77ac */ /* 0x000f220008000800 */
[----:B-1----:R-:W-:Y:S01]  /*01b0*/  IMAD R15, R8, UR13, R2 ;  /* 0x0000000d080f7c24 */ /* 0x002fe2000f8e0202 */
[----:B------:R-:W-:Y:S01]  /*01c0*/  MOV R14, UR9 ;  /* 0x00000009000e7c02 */ /* 0x000fe20008000f00 */
[----:B------:R-:W-:Y:S01]  /*01d0*/  USHF.R.S32.HI UR5, URZ, 0x4, UR5 ;  /* 0x00000004ff057899 */ /* 0x000fe20008011405 */
[----:B------:R-:W-:-:S03]  /*01e0*/  UMOV UR4, 0x7 ;  /* 0x0000000700047882 */ /* 0x000fc60000000000 */
[----:B------:R-:W1:Y:S01]  /*01f0*/  LDC.64 R6, c[0x0][0x398] ;  /* 0x0000e600ff067b82 */ /* 0x000e620000000a00 */
[----:B0-----:R-:W-:Y:S02]  /*0200*/  ULEA UR7, UR8, UR7, 0x18 ;  /* 0x0000000708077291 */ /* 0x001fe4000f8ec0ff */
[----:B------:R-:W-:Y:S02]  /*0210*/  ULEA UR6, UR8, UR6, 0x18 ;  /* 0x0000000608067291 */ /* 0x000fe4000f8ec0ff */
[----:B------:R-:W-:Y:S02]  /*0220*/  UIADD3 UR5, UPT, UPT, -UR5, URZ, URZ ;  /* 0x000000ff05057290 */ /* 0x000fe4000fffe1ff */
[----:B------:R-:W-:Y:S02]  /*0230*/  LEA R13, R9, UR7, 0x2 ;  /* 0x00000007090d7c11 */ /* 0x000fe4000f8e10ff */
[----:B------:R-:W-:-:S03]  /*0240*/  LEA R12, R8, UR6, 0x6 ;  /* 0x00000006080c7c11 */ /* 0x000fc6000f8e30ff */
[----:B------:R-:W-:Y:S01]  /*0250*/  IMAD R17, R8, 0x40, R13 ;  /* 0x0000004008117824 */ /* 0x000fe200078e020d */
[----:B----4-:R-:W-:-:S07]  /*0260*/  LEA R16, R9, R12, 0x2 ;  /* 0x0000000c09107211 */ /* 0x010fce00078e10ff */
.L_x_2:
[----:B0--3--:R-:W-:-:S04]  /*0270*/  IMAD.WIDE.U32 R10, R4, 0x4, R18 ;  /* 0x00000004040a7825 */ /* 0x009fc800078e0012 */
[----:B-1----:R-:W-:Y:S02]  /*0280*/  IMAD.WIDE.U32 R8, R15, 0x4, R6 ;  /* 0x000000040f087825 */ /* 0x002fe400078e0006 */
[----:B------:R-:W3:Y:S04]  /*0290*/  LDG.E R11, desc[UR10][R10.64] ;  /* 0x0000000a0a0b7981 */ /* 0x000ee8000c1e1900 */
[----:B------:R-:W4:Y:S01]  /*02a0*/  LDG.E R8, desc[UR10][R8.64] ;  /* 0x0000000a08087981 */ /* 0x000f22000c1e1900 */
[----:B------:R-:W-:-:S04]  /*02b0*/  UIADD3 UR6, UPT, UPT, UR4, -0x7, URZ ;  /* 0xfffffff904067890 */ /* 0x000fc8000fffe0ff */
[----:B------:R-:W-:Y:S01]  /*02c0*/  UISETP.GE.AND UP0, UPT, UR6, UR14, UPT ;  /* 0x0000000e0600728c */ /* 0x000fe2000bf06270 */
[----:B---3--:R0:W-:Y:S04]  /*02d0*/  STS [R16], R11 ;  /* 0x0000000b10007388 */ /* 0x0081e80000000800 */
[----:B----4-:R0:W-:Y:S01]  /*02e0*/  STS [R17], R8 ;  /* 0x0000000811007388 */ /* 0x0101e20000000800 */
[----:B------:R-:W-:Y:S06]  /*02f0*/  BAR.SYNC.DEFER_BLOCKING 0x0 ;  /* 0x0000000000007b1d */ /* 0x000fec0000010000 */
[----:B------:R-:W-:Y:S05]  /*0300*/  BRA.U UP0, `(.L_x_1) ;  /* 0x00000005000c7547 */ /* 0x000fea000b800000 */
[----:B------:R-:W-:Y:S01]  /*0310*/  LDS R20, [R13] ;  /* 0x000000000d147984 */ /* 0x000fe20000000800 */
[----:B------:R-:W-:-:S03]  /*0320*/  IADD3 R21, PT, PT, R14, 0x7, RZ ;  /* 0x000000070e157810 */ /* 0x000fc60007ffe0ff */
[----:B0-----:R-:W0:Y:S01]  /*0330*/  LDS.128 R8, [R12] ;  /* 0x000000000c087984 */ /* 0x001e220000000c00 */
[----:B------:R-:W-:Y:S01]  /*0340*/  ISETP.GE.AND P0, PT, R21, 0x2, PT ;  /* 0x000000021500780c */ /* 0x000fe20003f06270 */
[----:B0-----:R-:W-:-:S12]  /*0350*/  FFMA R5, R8, R20, R5 ;  /* 0x0000001408057223 */ /* 0x001fd80000000005 */
[----:B------:R-:W-:Y:S05]  /*0360*/  @!P0 BRA `(.L_x_1) ;  /* 0x0000000000f48947 */ /* 0x000fea0003800000 */
[----:B------:R-:W0:Y:S01]  /*0370*/  LDS R8, [R13+0x40] ;  /* 0x000040000d087984 */ /* 0x000e220000000800 */
[----:B------:R-:W-:Y:S01]  /*0380*/  ISETP.NE.AND P0, PT, R14, -0x5, PT ;  /* 0xfffffffb0e00780c */ /* 0x000fe20003f05270 */
        /* <DEDUP_REMOVED lines=10> */
[----:B------:R-:W-:Y:S01]  /*0430*/  LDS R20, [R13+0x100] ;  /* 0x000100000d147984 */ /* 0x000fe20000000800 */
[----:B------:R-:W-:-:S03]  /*0440*/  ISETP.NE.AND P0, PT, R14, -0x2, PT ;  /* 0xfffffffe0e00780c */ /* 0x000fc60003f05270 */
[----:B------:R-:W0:Y:S02]  /*0450*/  LDS.128 R8, [R12+0x10] ;  /* 0x000010000c087984 */ /* 0x000e240000000c00 */
[----:B0-----:R-:W-:-:S08]  /*0460*/  FFMA R5, R8, R20, R5 ;  /* 0x0000001408057223 */ /* 0x001fd00000000005 */
[----:B------:R-:W-:Y:S05]  /*0470*/  @!P0 BRA `(.L_x_1) ;  /* 0x0000000000b08947 */ /* 0x000fea0003800000 */
[----:B------:R-:W0:Y:S01]  /*0480*/  LDS R8, [R13+0x140] ;  /* 0x000140000d087984 */ /* 0x000e220000000800 */
[----:B------:R-:W-:Y:S01]  /*0490*/  ISETP.NE.AND P0, PT, R14, -0x1, PT ;  /* 0xffffffff0e00780c */ /* 0x000fe20003f05270 */
[----:B0-----:R-:W-:-:S12]  /*04a0*/  FFMA R5, R8, R9, R5 ;  /* 0x0000000908057223 */ /* 0x001fd80000000005 */
[----:B------:R-:W-:Y:S05]  /*04b0*/  @!P0 BRA `(.L_x_1) ;  /* 0x0000000000a08947 */ /* 0x000fea0003800000 */
[----:B------:R-:W0:Y:S01]  /*04c0*/  LDS R8, [R13+0x180] ;  /* 0x000180000d087984 */ /* 0x000e220000000800 */
[----:B------:R-:W-:-:S04]  /*04d0*/  IADD3 R20, PT, PT, R14, -0x8, RZ ;  /* 0xfffffff80e147810 */ /* 0x000fc80007ffe0ff */
[----:B------:R-:W-:Y:S01]  /*04e0*/  ISETP.NE.AND P0, PT, R20, -0x8, PT ;  /* 0xfffffff81400780c */ /* 0x000fe20003f05270 */
[----:B0-----:R-:W-:-:S12]  /*04f0*/  FFMA R5, R8, R10, R5 ;  /* 0x0000000a08057223 */ /* 0x001fd80000000005 */
[----:B------:R-:W-:Y:S05]  /*0500*/  @!P0 BRA `(.L_x_1) ;  /* 0x00000000008c8947 */ /* 0x000fea0003800000 */
[----:B------:R-:W0:Y:S01]  /*0510*/  LDS R8, [R13+0x1c0] ;  /* 0x0001c0000d087984 */ /* 0x000e220000000800 */
[----:B------:R-:W-:Y:S01]  /*0520*/  ISETP.NE.AND P0, PT, R14, 0x1, PT ;  /* 0x000000010e00780c */ /* 0x000fe20003f05270 */
[----:B0-----:R-:W-:-:S12]  /*0530*/  FFMA R5, R8, R11, R5 ;  /* 0x0000000b08057223 */ /* 0x001fd80000000005 */
[----:B------:R-:W-:Y:S05]  /*0540*/  @!P0 BRA `(.L_x_1) ;  /* 0x00000000007c8947 */ /* 0x000fea0003800000 */
[----:B------:R-:W-:Y:S01]  /*0550*/  LDS R21, [R13+0x200] ;  /* 0x000200000d157984 */ /* 0x000fe20000000800 */
[----:B------:R-:W-:-:S03]  /*0560*/  ISETP.NE.AND P0, PT, R14, 0x2, PT ;  /* 0x000000020e00780c */ /* 0x000fc60003f05270 */
[----:B------:R-:W0:Y:S02]  /*0570*/  LDS.128 R8, [R12+0x20] ;  /* 0x000020000c087984 */ /* 0x000e240000000c00 */
[----:B0-----:R-:W-:-:S08]  /*0580*/  FFMA R5, R8, R21, R5 ;  /* 0x0000001508057223 */ /* 0x001fd00000000005 */
[----:B------:R-:W-:Y:S05]  /*0590*/  @!P0 BRA `(.L_x_1) ;  /* 0x0000000000688947 */ /* 0x000fea0003800000 */
[----:B------:R-:W0:Y:S01]  /*05a0*/  LDS R8, [R13+0x240] ;  /* 0x000240000d087984 */ /* 0x000e220000000800 */
[----:B------:R-:W-:Y:S01]  /*05b0*/  ISETP.NE.AND P0, PT, R14, 0x3, PT ;  /* 0x000000030e00780c */ /* 0x000fe20003f05270 */
[----:B0-----:R-:W-:-:S12]  /*05c0*/  FFMA R5, R8, R9, R5 ;  /* 0x0000000908057223 */ /* 0x001fd80000000005 */
        /* <DEDUP_REMOVED lines=15> */
[----:B------:R-:W-:Y:S01]  /*06c0*/  ISETP.NE.AND P0, PT, R20, -0x1, PT ;  /* 0xffffffff1400780c */ /* 0x000fe20003f05270 */
[----:B0-----:R-:W-:-:S12]  /*06d0*/  FFMA R5, R8, R9, R5 ;  /* 0x0000000908057223 */ /* 0x001fd80000000005 */
[----:B------:R-:W-:Y:S05]  /*06e0*/  @!P0 BRA `(.L_x_1) ;  /* 0x0000000000148947 */ /* 0x000fea0003800000 */
[----:B------:R-:W-:Y:S01]  /*06f0*/  ISETP.NE.AND P0, PT, R14, 0x8, PT ;  /* 0x000000080e00780c */ /* 0x000fe20003f05270 */
[----:B------:R-:W0:-:S12]  /*0700*/  LDS R8, [R13+0x380] ;  /* 0x000380000d087984 */ /* 0x000e180000000800 */
[----:B------:R-:W1:Y:S01]  /*0710*/  @P0 LDS R20, [R13+0x3c0] ;  /* 0x0003c0000d140984 */ /* 0x000e620000000800 */
[----:B0-----:R-:W-:-:S04]  /*0720*/  FFMA R5, R8, R10, R5 ;  /* 0x0000000a08057223 */ /* 0x001fc80000000005 */
[----:B-1----:R-:W-:-:S07]  /*0730*/  @P0 FFMA R5, R20, R11, R5 ;  /* 0x0000000b14050223 */ /* 0x002fce0000000005 */
.L_x_1:
[----:B------:R-:W-:Y:S01]  /*0740*/  BAR.SYNC.DEFER_BLOCKING 0x0 ;  /* 0x0000000000007b1d */ /* 0x000fe20000010000 */
[----:B------:R-:W-:Y:S01]  /*0750*/  UIADD3 UR5, UPT, UPT, UR5, 0x1, URZ ;  /* 0x0000000105057890 */ /* 0x000fe2000fffe0ff */
[----:B------:R-:W-:Y:S01]  /*0760*/  VIADD R14, R14, 0xfffffff0 ;  /* 0xfffffff00e0e7836 */ /* 0x000fe20000000000 */
[----:B------:R-:W-:Y:S01]  /*0770*/  IADD3 R4, PT, PT, R4, 0x10, RZ ;  /* 0x0000001004047810 */ /* 0x000fe20007ffe0ff */
[----:B------:R-:W-:Y:S01]  /*0780*/  UIADD3 UR4, UPT, UPT, UR4, 0x10, URZ ;  /* 0x0000001004047890 */ /* 0x000fe2000fffe0ff */
[----:B--2---:R-:W-:Y:S01]  /*0790*/  LEA R15, R0, R15, 0x4 ;  /* 0x0000000f000f7211 */ /* 0x004fe200078e20ff */
[----:B------:R-:W-:-:S09]  /*07a0*/  UISETP.NE.AND UP0, UPT, UR5, 0x1, UPT ;  /* 0x000000010500788c */ /* 0x000fd2000bf05270 */
[----:B------:R-:W-:Y:S05]  /*07b0*/  BRA.U UP0, `(.L_x_2) ;  /* 0xfffffff900ac7547 */ /* 0x000fea000b83ffff */
.L_x_0:
[----:B------:R-:W1:Y:S02]  /*07c0*/  LDCU.64 UR4, c[0x0][0x380] ;  /* 0x00007000ff0477ac */ /* 0x000e640008000a00 */
[----:B-1----:R-:W-:-:S04]  /*07d0*/  ISETP.GE.AND P0, PT, R2, UR5, PT ;  /* 0x0000000502007c0c */ /* 0x002fc8000bf06270 */
[----:B------:R-:W-:-:S13]  /*07e0*/  ISETP.GE.OR P0, PT, R3, UR4, P0 ;  /* 0x0000000403007c0c */ /* 0x000fda0008706670 */
[----:B------:R-:W-:Y:S05]  /*07f0*/  @P0 EXIT ;  /* 0x000000000000094d */ /* 0x000fea0003800000 */
[----:B------:R-:W1:Y:S01]  /*0800*/  LDC.64 R6, c[0x0][0x3a0] ;  /* 0x0000e800ff067b82 */ /* 0x000e620000000a00 */
[----:B------:R-:W-:-:S04]  /*0810*/  IMAD R3, R3, UR5, R2 ;  /* 0x0000000503037c24 */ /* 0x000fc8000f8e0202 */
[----:B-1----:R-:W-:-:S05]  /*0820*/  IMAD.WIDE R2, R3, 0x4, R6 ;  /* 0x0000000403027825 */ /* 0x002fca00078e0206 */
[----:B------:R-:W-:Y:S01]  /*0830*/  STG.E desc[UR10][R2.64], R5 ;  /* 0x0000000502007986 */ /* 0x000fe2000c10190a */
[----:B------:R-:W-:Y:S05]  /*0840*/  EXIT ;  /* 0x000000000000794d */ /* 0x000fea0003800000 */
.L_x_3:
[----:B------:R-:W-:-:S00]  /*0850*/  BRA `(.L_x_3) ;  /* 0xfffffffc00fc7947 */ /* 0x000fc0000383ffff */
[----:B------:R-:W-:-:S00]  /*0860*/  NOP ;  /* 0x0000000000007918 */ /* 0x000fc00000000000 */
        /* <DEDUP_REMOVED lines=9> */
.L_x_4:


//--------------------- .nv.shared._Z7mysgemmiiiPKfS0_Pf --------------------------
	.section	.nv.shared._Z7mysgemmiiiPKfS0_Pf,"aw",@nobits
	.sectionflags	@""
	.align	4
.nv.shared._Z7mysgemmiiiPKfS0_Pf:
	.zero		3072


//--------------------- .nv.shared.reserved.0     --------------------------
	.section	.nv.shared.reserved.0,"aw",@nobits
	.weak		__nv_reservedSMEM_offset_0_alias
	.size		__nv_reservedSMEM_offset_0_alias, 0, 64
	.other		__nv_reservedSMEM_offset_0_alias,@"STO_CUDA_RESERVED_SHARED STV_DEFAULT"
__nv_reservedSMEM_offset_0_alias:
	.zero		0
	.zero		64


//--------------------- .nv.constant0._Z7mysgemmiiiPKfS0_Pf --------------------------
	.section	.nv.constant0._Z7mysgemmiiiPKfS0_Pf,"a",@progbits
	.sectionflags	@""
	.align	4
.nv.constant0._Z7mysgemmiiiPKfS0_Pf:
	.zero		936


//--------------------- SYMBOLS --------------------------

	.type		.nv.reservedSmem.offset0,@object
	.size		.nv.reservedSmem.offset0,0x4
	.type		.nv.reservedSmem.cap,@object
	.size		.nv.reservedSmem.cap,0x4
